	.headerflags	@"EF_CUDA_TEXMODE_UNIFIED EF_CUDA_64BIT_ADDRESS EF_CUDA_ACCELERATORS EF_CUDA_SM90 EF_CUDA_VIRTUAL_SM(EF_CUDA_SM90)"
	.elftype	@"ET_EXEC"


//--------------------- .nv.info                  --------------------------
	.section	.nv.info,"",@"SHT_CUDA_INFO"
	.align	4


	//----- nvinfo : EIATTR_REGCOUNT
	.align		4
        /*0000*/ 	.byte	0x04, 0x2f
        /*0002*/ 	.short	(.L_1 - .L_0)
	.align		4
.L_0:
        /*0004*/ 	.word	index@(triton_poi_fused_add_mul_0)
        /*0008*/ 	.word	0x00000010


	//----- nvinfo : EIATTR_MIN_STACK_SIZE
	.align		4
.L_1:
        /*000c*/ 	.byte	0x04, 0x12
        /*000e*/ 	.short	(.L_3 - .L_2)
	.align		4
.L_2:
        /*0010*/ 	.word	index@(triton_poi_fused_add_mul_0)
        /*0014*/ 	.word	0x00000000


	//----- nvinfo : EIATTR_FRAME_SIZE
	.align		4
.L_3:
        /*0018*/ 	.byte	0x04, 0x11
        /*001a*/ 	.short	(.L_5 - .L_4)
	.align		4
.L_4:
        /*001c*/ 	.word	index@(triton_poi_fused_add_mul_0)
        /*0020*/ 	.word	0x00000000


	//----- nvinfo : EIATTR_MIN_STACK_SIZE
	.align		4
.L_5:
        /*0024*/ 	.byte	0x04, 0x12
        /*0026*/ 	.short	(.L_7 - .L_6)
	.align		4
.L_6:
        /*0028*/ 	.word	index@(triton_poi_fused_add_mul_0)
        /*002c*/ 	.word	0x00000000
.L_7:


//--------------------- .nv.info.triton_poi_fused_add_mul_0 --------------------------
	.section	.nv.info.triton_poi_fused_add_mul_0,"",@"SHT_CUDA_INFO"
	.sectionflags	@""
	.align	4


	//----- nvinfo : EIATTR_CUDA_API_VERSION
	.align		4
        /*0000*/ 	.byte	0x04, 0x37
        /*0002*/ 	.short	(.L_9 - .L_8)
.L_8:
        /*0004*/ 	.word	0x0000007c


	//----- nvinfo : EIATTR_KPARAM_INFO
	.align		4
.L_9:
        /*0008*/ 	.byte	0x04, 0x17
        /*000a*/ 	.short	(.L_11 - .L_10)
.L_10:
        /*000c*/ 	.word	0x00000000
        /*0010*/ 	.short	0x0004
        /*0012*/ 	.short	0x0020
        /*0014*/ 	.byte	0x00, 0xf0, 0x11, 0x00


	//----- nvinfo : EIATTR_KPARAM_INFO
	.align		4
.L_11:
        /*0018*/ 	.byte	0x04, 0x17
        /*001a*/ 	.short	(.L_13 - .L_12)
.L_12:
        /*001c*/ 	.word	0x00000000
        /*0020*/ 	.short	0x0003
        /*0022*/ 	.short	0x0018
        /*0024*/ 	.byte	0x00, 0xf4, 0x21, 0x00


	//----- nvinfo : EIATTR_KPARAM_INFO
	.align		4
.L_13:
        /*0028*/ 	.byte	0x04, 0x17
        /*002a*/ 	.short	(.L_15 - .L_14)
.L_14:
        /*002c*/ 	.word	0x00000000
        /*0030*/ 	.short	0x0002
        /*0032*/ 	.short	0x0010
        /*0034*/ 	.byte	0x00, 0xf4, 0x21, 0x00


	//----- nvinfo : EIATTR_KPARAM_INFO
	.align		4
.L_15:
        /*0038*/ 	.byte	0x04, 0x17
        /*003a*/ 	.short	(.L_17 - .L_16)
.L_16:
        /*003c*/ 	.word	0x00000000
        /*0040*/ 	.short	0x0001
        /*0042*/ 	.short	0x0008
        /*0044*/ 	.byte	0x00, 0xf4, 0x21, 0x00


	//----- nvinfo : EIATTR_KPARAM_INFO
	.align		4
.L_17:
        /*0048*/ 	.byte	0x04, 0x17
        /*004a*/ 	.short	(.L_19 - .L_18)
.L_18:
        /*004c*/ 	.word	0x00000000
        /*0050*/ 	.short	0x0000
        /*0052*/ 	.short	0x0000
        /*0054*/ 	.byte	0x00, 0xf4, 0x21, 0x00


	//----- nvinfo : EIATTR_SPARSE_MMA_MASK
	.align		4
.L_19:
        /*0058*/ 	.byte	0x03, 0x50
        /*005a*/ 	.short	0x0000


	//----- nvinfo : EIATTR_MAXREG_COUNT
	.align		4
        /*005c*/ 	.byte	0x03, 0x1b
        /*005e*/ 	.short	0x00ff


	//----- nvinfo : EIATTR_EXIT_INSTR_OFFSETS
	.align		4
        /*0060*/ 	.byte	0x04, 0x1c
        /*0062*/ 	.short	(.L_21 - .L_20)


	//   ....[0]....
.L_20:
        /*0064*/ 	.word	0x00000140


	//   ....[1]....
        /*0068*/ 	.word	0x00000160


	//----- nvinfo : EIATTR_REQNTID
	.align		4
.L_21:
        /*006c*/ 	.byte	0x04, 0x10
        /*006e*/ 	.short	(.L_23 - .L_22)
.L_22:
        /*0070*/ 	.word	0x00000080
        /*0074*/ 	.word	0x00000001
        /*0078*/ 	.word	0x00000001


	//----- nvinfo : EIATTR_CBANK_PARAM_SIZE
	.align		4
.L_23:
        /*007c*/ 	.byte	0x03, 0x19
        /*007e*/ 	.short	0x0024


	//----- nvinfo : EIATTR_PARAM_CBANK
	.align		4
        /*0080*/ 	.byte	0x04, 0x0a
        /*0082*/ 	.short	(.L_25 - .L_24)
	.align		4
.L_24:
        /*0084*/ 	.word	index@(.nv.constant0.triton_poi_fused_add_mul_0)
        /*0088*/ 	.short	0x0210
        /*008a*/ 	.short	0x0024


	//----- nvinfo : EIATTR_SW_WAR
	.align		4
.L_25:
        /*008c*/ 	.byte	0x04, 0x36
        /*008e*/ 	.short	(.L_27 - .L_26)
.L_26:
        /*0090*/ 	.word	0x00000008
.L_27:


//--------------------- .nv.callgraph             --------------------------
	.section	.nv.callgraph,"",@"SHT_CUDA_CALLGRAPH"
	.align	4
	.sectionentsize	8
	.align		4
        /*0000*/ 	.word	0x00000000
	.align		4
        /*0004*/ 	.word	0xffffffff
	.align		4
        /*0008*/ 	.word	0x00000000
	.align		4
        /*000c*/ 	.word	0xfffffffe
	.align		4
        /*0010*/ 	.word	0x00000000
	.align		4
        /*0014*/ 	.word	0xfffffffd
	.align		4
        /*0018*/ 	.word	0x00000000
	.align		4
        /*001c*/ 	.word	0xfffffffc


//--------------------- .text.triton_poi_fused_add_mul_0 --------------------------
	.section	.text.triton_poi_fused_add_mul_0,"ax",@progbits
	.align	128
        .global         triton_poi_fused_add_mul_0
        .type           triton_poi_fused_add_mul_0,@function
        .size           triton_poi_fused_add_mul_0,(.L_x_1 - triton_poi_fused_add_mul_0)
        .other          triton_poi_fused_add_mul_0,@"STO_CUDA_ENTRY STV_DEFAULT"
triton_poi_fused_add_mul_0:
.text.triton_poi_fused_add_mul_0:
[----:B------:R-:W0:Y:S01]  /*0000*/  LDC R1, c[0x0][0x28] ;  /* 0x00000a00ff017b82 */ /* 0x000e220000000800 */
[----:B------:R-:W1:Y:S07]  /*0010*/  S2R R0, SR_TID.X ;  /* 0x0000000000007919 */ /* 0x000e6e0000002100 */
[----:B------:R-:W2:Y:S01]  /*0020*/  LDC.64 R4, c[0x0][0x218] ;  /* 0x00008600ff047b82 */ /* 0x000ea20000000a00 */
[----:B------:R-:W-:Y:S01]  /*0030*/  CS2R R12, SRZ ;  /* 0x00000000000c7805 */ /* 0x000fe2000001ff00 */
[----:B------:R-:W-:Y:S01]  /*0040*/  ULDC.64 UR4, c[0x0][0x208] ;  /* 0x0000820000047ab9 */ /* 0x000fe20000000a00 */
[----:B------:R-:W3:Y:S05]  /*0050*/  S2R R11, SR_CTAID.X ;  /* 0x00000000000b7919 */ /* 0x000eea0000002500 */
[----:B------:R-:W4:Y:S08]  /*0060*/  LDC.64 R2, c[0x0][0x210] ;  /* 0x00008400ff027b82 */ /* 0x000f300000000a00 */
[----:B------:R-:W5:Y:S08]  /*0070*/  LDC.64 R6, c[0x0][0x220] ;  /* 0x00008800ff067b82 */ /* 0x000f700000000a00 */
[----:B------:R-:W2:Y:S01]  /*0080*/  LDC.64 R8, c[0x0][0x228] ;  /* 0x00008a00ff087b82 */ /* 0x000ea20000000a00 */
[----:B-1----:R-:W-:Y:S01]  /*0090*/  SHF.L.U32 R0, R0, 0x1, RZ ;  /* 0x0000000100007819 */ /* 0x002fe200000006ff */
[----:B----4-:R-:W4:Y:S03]  /*00a0*/  LDG.E R2, desc[UR4][R2.64] ;  /* 0x0000000402027981 */ /* 0x010f26000c1e1900 */
[----:B------:R-:W-:-:S04]  /*00b0*/  LOP3.LUT R0, R0, 0xfe, RZ, 0xc0, !PT ;  /* 0x000000fe00007812 */ /* 0x000fc800078ec0ff */
[----:B---3--:R-:W-:Y:S01]  /*00c0*/  LEA R11, R11, R0, 0x8 ;  /* 0x000000000b0b7211 */ /* 0x008fe200078e40ff */
[----:B-----5:R-:W4:Y:S03]  /*00d0*/  LDG.E R7, desc[UR4][R6.64] ;  /* 0x0000000406077981 */ /* 0x020f26000c1e1900 */
[C---:B------:R-:W-:Y:S01]  /*00e0*/  ISETP.GE.AND P0, PT, R11.reuse, 0x100, PT ;  /* 0x000001000b00780c */ /* 0x040fe20003f06270 */
[----:B--2---:R-:W-:-:S12]  /*00f0*/  IMAD.WIDE R4, R11, 0x4, R4 ;  /* 0x000000040b047825 */ /* 0x004fd800078e0204 */
[----:B------:R-:W4:Y:S01]  /*0100*/  @!P0 LDG.E.64 R12, desc[UR4][R4.64] ;  /* 0x00000004040c8981 */ /* 0x000f22000c1e1b00 */
[----:B0-----:R-:W-:-:S04]  /*0110*/  IMAD.WIDE R8, R11, 0x4, R8 ;  /* 0x000000040b087825 */ /* 0x001fc800078e0208 */
[C-C-:B----4-:R-:W-:Y:S01]  /*0120*/  FFMA R12, R2.reuse, R12, R7.reuse ;  /* 0x0000000c020c7223 */ /* 0x150fe20000000007 */
[----:B------:R-:W-:Y:S01]  /*0130*/  FFMA R13, R2, R13, R7 ;  /* 0x0000000d020d7223 */ /* 0x000fe20000000007 */
[----:B------:R-:W-:Y:S06]  /*0140*/  @P0 EXIT ;  /* 0x000000000000094d */ /* 0x000fec0003800000 */
[----:B------:R-:W-:Y:S01]  /*0150*/  STG.E.64 desc[UR4][R8.64], R12 ;  /* 0x0000000c08007986 */ /* 0x000fe2000c101b04 */
[----:B------:R-:W-:Y:S05]  /*0160*/  EXIT ;  /* 0x000000000000794d */ /* 0x000fea0003800000 */
.L_x_0:
[----:B------:R-:W-:-:S00]  /*0170*/  BRA `(.L_x_0) ;  /* 0xfffffffc00fc7947 */ /* 0x000fc0000383ffff */
[----:B------:R-:W-:-:S00]  /*0180*/  NOP ;  /* 0x0000000000007918 */ /* 0x000fc00000000000 */
[----:B------:R-:W-:-:S00]  /*0190*/  NOP ;  /* 0x0000000000007918 */ /* 0x000fc00000000000 */
[----:B------:R-:W-:-:S00]  /*01a0*/  NOP ;  /* 0x0000000000007918 */ /* 0x000fc00000000000 */
[----:B------:R-:W-:-:S00]  /*01b0*/  NOP ;  /* 0x0000000000007918 */ /* 0x000fc00000000000 */
[----:B------:R-:W-:-:S00]  /*01c0*/  NOP ;  /* 0x0000000000007918 */ /* 0x000fc00000000000 */
[----:B------:R-:W-:-:S00]  /*01d0*/  NOP ;  /* 0x0000000000007918 */ /* 0x000fc00000000000 */
[----:B------:R-:W-:-:S00]  /*01e0*/  NOP ;  /* 0x0000000000007918 */ /* 0x000fc00000000000 */
[----:B------:R-:W-:-:S00]  /*01f0*/  NOP ;  /* 0x0000000000007918 */ /* 0x000fc00000000000 */
.L_x_1:


//--------------------- .nv.constant0.triton_poi_fused_add_mul_0 --------------------------
	.section	.nv.constant0.triton_poi_fused_add_mul_0,"a",@progbits
	.sectionflags	@""
	.align	4
.nv.constant0.triton_poi_fused_add_mul_0:
	.zero		564
